//
// Generated by NVIDIA NVVM Compiler
//
// Compiler Build ID: CL-36424714
// Cuda compilation tools, release 13.0, V13.0.88
// Based on NVVM 20.0.0
//

.version 9.0
.target sm_100
.address_size 64

	// .globl	_Z5countPi

.visible .entry _Z5countPi(
	.param .u64 .ptr .align 1 _Z5countPi_param_0
)
{
	.reg .b32 	%r<3>;
	.reg .b64 	%rd<3>;

	ld.param.u64 	%rd1, [_Z5countPi_param_0];
	cvta.to.global.u64 	%rd2, %rd1;
	ld.global.u32 	%r1, [%rd2];
	add.s32 	%r2, %r1, 1;
	st.global.u32 	[%rd2], %r2;
	ret;

}


// ===== COMPILED SASS (sm_100) =====

	.target	sm_100

	.elftype	@"ET_EXEC"


//--------------------- .note.nv.tkinfo           --------------------------
	.section	.note.nv.tkinfo,"",@"SHT_NOTE"
	.sectionflags	@"SHF_NOTE_NV_TKINFO"
	.tkinfo
        /*0018*/ 	.word	0x00000002
        /*0030*/ 	.string	""
        /*0030*/ 	.string	"ptxas"
        /*0030*/ 	.string	"Cuda compilation tools, release 13.0, V13.0.88"
        /*0030*/ 	.string	"Build cuda_13.0.r13.0/compiler.36424714_0"
        /*0030*/ 	.string	"-arch sm_100 -m 64 "



//--------------------- .note.nv.cuinfo           --------------------------
	.section	.note.nv.cuinfo,"",@"SHT_NOTE"
	.sectionflags	@"SHF_NOTE_NV_CUINFO"
        /*0018*/ 	.short	0x0002
        /*001a*/ 	.short	0x0064
        /*001c*/ 	.short	0x0082
	.zero		2


//--------------------- .nv.info                  --------------------------
	.section	.nv.info,"",@"SHT_CUDA_INFO"
	.align	4


	//----- nvinfo : EIATTR_REGCOUNT
	.align		4
        /*0000*/ 	.byte	0x04, 0x2f
        /*0002*/ 	.short	(.L_1 - .L_0)
	.align		4
.L_0:
        /*0004*/ 	.word	index@(_Z5countPi)
        /*0008*/ 	.word	0x00000008


	//----- nvinfo : EIATTR_FRAME_SIZE
	.align		4
.L_1:
        /*000c*/ 	.byte	0x04, 0x11
        /*000e*/ 	.short	(.L_3 - .L_2)
	.align		4
.L_2:
        /*0010*/ 	.word	index@(_Z5countPi)
        /*0014*/ 	.word	0x00000000


	//----- nvinfo : EIATTR_MIN_STACK_SIZE
	.align		4
.L_3:
        /*0018*/ 	.byte	0x04, 0x12
        /*001a*/ 	.short	(.L_5 - .L_4)
	.align		4
.L_4:
        /*001c*/ 	.word	index@(_Z5countPi)
        /*0020*/ 	.word	0x00000000
.L_5:


//--------------------- .nv.compat                --------------------------
	.section	.nv.compat,"",@"SHT_CUDA_COMPAT_INFO"
	.align	4
        /*0000*/ 	.byte	0x02, 0x09, 0x00, 0x00, 0x02, 0x02, 0x01, 0x00, 0x02, 0x05, 0x05, 0x00, 0x03, 0x07, 0x01, 0x01
        /*0010*/ 	.byte	0x02, 0x03, 0x00, 0x00, 0x02, 0x06, 0x01, 0x00, 0x04, 0x0b, 0x08, 0x00, 0x09, 0x00, 0x00, 0x00
        /*0020*/ 	.byte	0x00, 0x00, 0x00, 0x00


//--------------------- .nv.info._Z5countPi       --------------------------
	.section	.nv.info._Z5countPi,"",@"SHT_CUDA_INFO"
	.sectionflags	@""
	.align	4


	//----- nvinfo : EIATTR_CUDA_API_VERSION
	.align		4
        /*0000*/ 	.byte	0x04, 0x37
        /*0002*/ 	.short	(.L_7 - .L_6)
.L_6:
        /*0004*/ 	.word	0x00000082


	//----- nvinfo : EIATTR_KPARAM_INFO
	.align		4
.L_7:
        /*0008*/ 	.byte	0x04, 0x17
        /*000a*/ 	.short	(.L_9 - .L_8)
.L_8:
        /*000c*/ 	.word	0x00000000
        /*0010*/ 	.short	0x0000
        /*0012*/ 	.short	0x0000
        /*0014*/ 	.byte	0x00, 0xf5, 0x21, 0x00


	//----- nvinfo : EIATTR_SPARSE_MMA_MASK
	.align		4
.L_9:
        /*0018*/ 	.byte	0x03, 0x50
        /*001a*/ 	.short	0x0000


	//----- nvinfo : EIATTR_MAXREG_COUNT
	.align		4
        /*001c*/ 	.byte	0x03, 0x1b
        /*001e*/ 	.short	0x00ff


	//----- nvinfo : EIATTR_MERCURY_ISA_VERSION
	.align		4
        /*0020*/ 	.byte	0x03, 0x5f
        /*0022*/ 	.short	0x0101


	//----- nvinfo : EIATTR_VRC_CTA_INIT_COUNT
	.align		4
        /*0024*/ 	.byte	0x02, 0x4a
	.zero		1
	.zero		1


	//----- nvinfo : EIATTR_EXIT_INSTR_OFFSETS
	.align		4
        /*0028*/ 	.byte	0x04, 0x1c
        /*002a*/ 	.short	(.L_11 - .L_10)


	//   ....[0]....
.L_10:
        /*002c*/ 	.word	0x00000060


	//----- nvinfo : EIATTR_CBANK_PARAM_SIZE
	.align		4
.L_11:
        /*0030*/ 	.byte	0x03, 0x19
        /*0032*/ 	.short	0x0008


	//----- nvinfo : EIATTR_PARAM_CBANK
	.align		4
        /*0034*/ 	.byte	0x04, 0x0a
        /*0036*/ 	.short	(.L_13 - .L_12)
	.align		4
.L_12:
        /*0038*/ 	.word	index@(.nv.constant0._Z5countPi)
        /*003c*/ 	.short	0x0380
        /*003e*/ 	.short	0x0008


	//----- nvinfo : EIATTR_SW_WAR
	.align		4
.L_13:
        /*0040*/ 	.byte	0x04, 0x36
        /*0042*/ 	.short	(.L_15 - .L_14)
.L_14:
        /*0044*/ 	.word	0x00000008
.L_15:


//--------------------- .nv.callgraph             --------------------------
	.section	.nv.callgraph,"",@"SHT_CUDA_CALLGRAPH"
	.align	4
	.sectionentsize	8
	.align		4
        /*0000*/ 	.word	0x00000000
	.align		4
        /*0004*/ 	.word	0xffffffff
	.align		4
        /*0008*/ 	.word	0x00000000
	.align		4
        /*000c*/ 	.word	0xfffffffe
	.align		4
        /*0010*/ 	.word	0x00000000
	.align		4
        /*0014*/ 	.word	0xfffffffd
	.align		4
        /*0018*/ 	.word	0x00000000
	.align		4
        /*001c*/ 	.word	0xfffffffc


//--------------------- .text._Z5countPi          --------------------------
	.section	.text._Z5countPi,"ax",@progbits
	.align	128
        .global         _Z5countPi
        .type           _Z5countPi,@function
        .size           _Z5countPi,(.L_x_1 - _Z5countPi)
        .other          _Z5countPi,@"STO_CUDA_ENTRY STV_DEFAULT"
_Z5countPi:
.text._Z5countPi:
[----:B------:R-:W-:Y:S08]  /*0000*/  LDC R1, c[0x0][0x37c] ;  /* 0x0000df00ff017b82 */ /* 0x000ff00000000800 */
[----:B------:R-:W0:Y:S01]  /*0010*/  LDC.64 R2, c[0x0][0x380] ;  /* 0x0000e000ff027b82 */ /* 0x000e220000000a00 */
[----:B------:R-:W0:Y:S02]  /*0020*/  LDCU.64 UR4, c[0x0][0x358] ;  /* 0x00006b00ff0477ac */ /* 0x000e240008000a00 */
[----:B0-----:R-:W2:Y:S02]  /*0030*/  LDG.E R0, desc[UR4][R2.64] ;  /* 0x0000000402007981 */ /* 0x001ea4000c1e1900 */
[----:B--2---:R-:W-:-:S05]  /*0040*/  IADD3 R5, PT, PT, R0, 0x1, RZ ;  /* 0x0000000100057810 */ /* 0x004fca0007ffe0ff */
[----:B------:R-:W-:Y:S01]  /*0050*/  STG.E desc[UR4][R2.64], R5 ;  /* 0x0000000502007986 */ /* 0x000fe2000c101904 */
[----:B------:R-:W-:Y:S05]  /*0060*/  EXIT ;  /* 0x000000000000794d */ /* 0x000fea0003800000 */
.L_x_0:
[----:B------:R-:W-:-:S00]  /*0070*/  BRA `(.L_x_0) ;  /* 0xfffffffc00fc7947 */ /* 0x000fc0000383ffff */
[----:B------:R-:W-:-:S00]  /*0080*/  NOP ;  /* 0x0000000000007918 */ /* 0x000fc00000000000 */
[----:B------:R-:W-:-:S00]  /*0090*/  NOP ;  /* 0x0000000000007918 */ /* 0x000fc00000000000 */
[----:B------:R-:W-:-:S00]  /*00a0*/  NOP ;  /* 0x0000000000007918 */ /* 0x000fc00000000000 */
[----:B------:R-:W-:-:S00]  /*00b0*/  NOP ;  /* 0x0000000000007918 */ /* 0x000fc00000000000 */
[----:B------:R-:W-:-:S00]  /*00c0*/  NOP ;  /* 0x0000000000007918 */ /* 0x000fc00000000000 */
[----:B------:R-:W-:-:S00]  /*00d0*/  NOP ;  /* 0x0000000000007918 */ /* 0x000fc00000000000 */
[----:B------:R-:W-:-:S00]  /*00e0*/  NOP ;  /* 0x0000000000007918 */ /* 0x000fc00000000000 */
[----:B------:R-:W-:-:S00]  /*00f0*/  NOP ;  /* 0x0000000000007918 */ /* 0x000fc00000000000 */
.L_x_1:


//--------------------- .nv.shared.reserved.0     --------------------------
	.section	.nv.shared.reserved.0,"aw",@nobits
	.weak		__nv_reservedSMEM_offset_0_alias
	.size		__nv_reservedSMEM_offset_0_alias, 0, 64
	.other		__nv_reservedSMEM_offset_0_alias,@"STO_CUDA_RESERVED_SHARED STV_DEFAULT"
__nv_reservedSMEM_offset_0_alias:
	.zero		0
	.zero		64


//--------------------- .nv.constant0._Z5countPi  --------------------------
	.section	.nv.constant0._Z5countPi,"a",@progbits
	.sectionflags	@""
	.align	4
.nv.constant0._Z5countPi:
	.zero		904


//--------------------- SYMBOLS --------------------------

	.type		.nv.reservedSmem.offset0,@object
	.size		.nv.reservedSmem.offset0,0x4
